//
// Generated by NVIDIA NVVM Compiler
//
// Compiler Build ID: CL-36424714
// Cuda compilation tools, release 13.0, V13.0.88
// Based on NVVM 20.0.0
//

.version 9.0
.target sm_100
.address_size 64

	// .globl	_ZN5RGemm12sgemm_kernelILi32ELi32ELi32EEEvPKfS2_Pfiiiff
// _ZZN5RGemm12sgemm_kernelILi32ELi32ELi32EEEvPKfS2_PfiiiffE2sA has been demoted
// _ZZN5RGemm12sgemm_kernelILi32ELi32ELi32EEEvPKfS2_PfiiiffE2sB has been demoted

.visible .entry _ZN5RGemm12sgemm_kernelILi32ELi32ELi32EEEvPKfS2_Pfiiiff(
	.param .u64 .ptr .align 1 _ZN5RGemm12sgemm_kernelILi32ELi32ELi32EEEvPKfS2_Pfiiiff_param_0,
	.param .u64 .ptr .align 1 _ZN5RGemm12sgemm_kernelILi32ELi32ELi32EEEvPKfS2_Pfiiiff_param_1,
	.param .u64 .ptr .align 1 _ZN5RGemm12sgemm_kernelILi32ELi32ELi32EEEvPKfS2_Pfiiiff_param_2,
	.param .u32 _ZN5RGemm12sgemm_kernelILi32ELi32ELi32EEEvPKfS2_Pfiiiff_param_3,
	.param .u32 _ZN5RGemm12sgemm_kernelILi32ELi32ELi32EEEvPKfS2_Pfiiiff_param_4,
	.param .u32 _ZN5RGemm12sgemm_kernelILi32ELi32ELi32EEEvPKfS2_Pfiiiff_param_5,
	.param .f32 _ZN5RGemm12sgemm_kernelILi32ELi32ELi32EEEvPKfS2_Pfiiiff_param_6,
	.param .f32 _ZN5RGemm12sgemm_kernelILi32ELi32ELi32EEEvPKfS2_Pfiiiff_param_7
)
{
	.reg .pred 	%p<5>;
	.reg .b32 	%r<40>;
	.reg .b32 	%f<110>;
	.reg .b64 	%rd<13>;
	// demoted variable
	.shared .align 4 .b8 _ZZN5RGemm12sgemm_kernelILi32ELi32ELi32EEEvPKfS2_PfiiiffE2sA[4096];
	// demoted variable
	.shared .align 4 .b8 _ZZN5RGemm12sgemm_kernelILi32ELi32ELi32EEEvPKfS2_PfiiiffE2sB[4096];
	ld.param.u64 	%rd3, [_ZN5RGemm12sgemm_kernelILi32ELi32ELi32EEEvPKfS2_Pfiiiff_param_0];
	ld.param.u64 	%rd4, [_ZN5RGemm12sgemm_kernelILi32ELi32ELi32EEEvPKfS2_Pfiiiff_param_1];
	ld.param.u64 	%rd5, [_ZN5RGemm12sgemm_kernelILi32ELi32ELi32EEEvPKfS2_Pfiiiff_param_2];
	ld.param.u32 	%r18, [_ZN5RGemm12sgemm_kernelILi32ELi32ELi32EEEvPKfS2_Pfiiiff_param_4];
	ld.param.u32 	%r19, [_ZN5RGemm12sgemm_kernelILi32ELi32ELi32EEEvPKfS2_Pfiiiff_param_5];
	ld.param.f32 	%f4, [_ZN5RGemm12sgemm_kernelILi32ELi32ELi32EEEvPKfS2_Pfiiiff_param_6];
	ld.param.f32 	%f5, [_ZN5RGemm12sgemm_kernelILi32ELi32ELi32EEEvPKfS2_Pfiiiff_param_7];
	mov.u32 	%r20, %ctaid.x;
	mov.u32 	%r21, %ntid.x;
	mul.lo.s32 	%r1, %r20, %r21;
	mov.u32 	%r22, %ctaid.y;
	mov.u32 	%r23, %ntid.y;
	mul.lo.s32 	%r2, %r22, %r23;
	mov.u32 	%r3, %tid.x;
	mov.u32 	%r4, %tid.y;
	setp.lt.s32 	%p1, %r19, 1;
	mov.f32 	%f109, 0f00000000;
	@%p1 bra 	$L__BB0_6;
	add.s32 	%r25, %r2, %r4;
	mad.lo.s32 	%r38, %r19, %r25, %r3;
	shl.b32 	%r26, %r4, 5;
	add.s32 	%r27, %r26, %r3;
	shl.b32 	%r28, %r27, 2;
	mov.u32 	%r29, _ZZN5RGemm12sgemm_kernelILi32ELi32ELi32EEEvPKfS2_PfiiiffE2sA;
	add.s32 	%r6, %r29, %r28;
	mov.u32 	%r30, _ZZN5RGemm12sgemm_kernelILi32ELi32ELi32EEEvPKfS2_PfiiiffE2sB;
	add.s32 	%r7, %r30, %r28;
	shl.b32 	%r31, %r4, 7;
	add.s32 	%r8, %r29, %r31;
	shl.b32 	%r32, %r3, 2;
	add.s32 	%r9, %r30, %r32;
	add.s32 	%r33, %r3, %r1;
	mad.lo.s32 	%r37, %r4, %r18, %r33;
	shl.b32 	%r11, %r18, 5;
	cvta.to.global.u64 	%rd1, %rd4;
	cvta.to.global.u64 	%rd2, %rd3;
	mov.f32 	%f109, 0f00000000;
	mov.b32 	%r39, 0;
$L__BB0_2:
	setp.lt.u32 	%p2, %r3, 32;
	@%p2 bra 	$L__BB0_7;
$L__BB0_3:
	setp.lt.u32 	%p3, %r4, 32;
	@%p3 bra 	$L__BB0_4;
	bra.uni 	$L__BB0_5;
$L__BB0_4:
	mul.wide.u32 	%rd8, %r37, 4;
	add.s64 	%rd9, %rd1, %rd8;
	ld.global.f32 	%f9, [%rd9];
	st.shared.f32 	[%r7], %f9;
$L__BB0_5:
	bar.sync 	0;
	ld.shared.f32 	%f10, [%r8];
	ld.shared.f32 	%f11, [%r9];
	fma.rn.f32 	%f12, %f10, %f11, %f109;
	ld.shared.f32 	%f13, [%r8+4];
	ld.shared.f32 	%f14, [%r9+128];
	fma.rn.f32 	%f15, %f13, %f14, %f12;
	ld.shared.f32 	%f16, [%r8+8];
	ld.shared.f32 	%f17, [%r9+256];
	fma.rn.f32 	%f18, %f16, %f17, %f15;
	ld.shared.f32 	%f19, [%r8+12];
	ld.shared.f32 	%f20, [%r9+384];
	fma.rn.f32 	%f21, %f19, %f20, %f18;
	ld.shared.f32 	%f22, [%r8+16];
	ld.shared.f32 	%f23, [%r9+512];
	fma.rn.f32 	%f24, %f22, %f23, %f21;
	ld.shared.f32 	%f25, [%r8+20];
	ld.shared.f32 	%f26, [%r9+640];
	fma.rn.f32 	%f27, %f25, %f26, %f24;
	ld.shared.f32 	%f28, [%r8+24];
	ld.shared.f32 	%f29, [%r9+768];
	fma.rn.f32 	%f30, %f28, %f29, %f27;
	ld.shared.f32 	%f31, [%r8+28];
	ld.shared.f32 	%f32, [%r9+896];
	fma.rn.f32 	%f33, %f31, %f32, %f30;
	ld.shared.f32 	%f34, [%r8+32];
	ld.shared.f32 	%f35, [%r9+1024];
	fma.rn.f32 	%f36, %f34, %f35, %f33;
	ld.shared.f32 	%f37, [%r8+36];
	ld.shared.f32 	%f38, [%r9+1152];
	fma.rn.f32 	%f39, %f37, %f38, %f36;
	ld.shared.f32 	%f40, [%r8+40];
	ld.shared.f32 	%f41, [%r9+1280];
	fma.rn.f32 	%f42, %f40, %f41, %f39;
	ld.shared.f32 	%f43, [%r8+44];
	ld.shared.f32 	%f44, [%r9+1408];
	fma.rn.f32 	%f45, %f43, %f44, %f42;
	ld.shared.f32 	%f46, [%r8+48];
	ld.shared.f32 	%f47, [%r9+1536];
	fma.rn.f32 	%f48, %f46, %f47, %f45;
	ld.shared.f32 	%f49, [%r8+52];
	ld.shared.f32 	%f50, [%r9+1664];
	fma.rn.f32 	%f51, %f49, %f50, %f48;
	ld.shared.f32 	%f52, [%r8+56];
	ld.shared.f32 	%f53, [%r9+1792];
	fma.rn.f32 	%f54, %f52, %f53, %f51;
	ld.shared.f32 	%f55, [%r8+60];
	ld.shared.f32 	%f56, [%r9+1920];
	fma.rn.f32 	%f57, %f55, %f56, %f54;
	ld.shared.f32 	%f58, [%r8+64];
	ld.shared.f32 	%f59, [%r9+2048];
	fma.rn.f32 	%f60, %f58, %f59, %f57;
	ld.shared.f32 	%f61, [%r8+68];
	ld.shared.f32 	%f62, [%r9+2176];
	fma.rn.f32 	%f63, %f61, %f62, %f60;
	ld.shared.f32 	%f64, [%r8+72];
	ld.shared.f32 	%f65, [%r9+2304];
	fma.rn.f32 	%f66, %f64, %f65, %f63;
	ld.shared.f32 	%f67, [%r8+76];
	ld.shared.f32 	%f68, [%r9+2432];
	fma.rn.f32 	%f69, %f67, %f68, %f66;
	ld.shared.f32 	%f70, [%r8+80];
	ld.shared.f32 	%f71, [%r9+2560];
	fma.rn.f32 	%f72, %f70, %f71, %f69;
	ld.shared.f32 	%f73, [%r8+84];
	ld.shared.f32 	%f74, [%r9+2688];
	fma.rn.f32 	%f75, %f73, %f74, %f72;
	ld.shared.f32 	%f76, [%r8+88];
	ld.shared.f32 	%f77, [%r9+2816];
	fma.rn.f32 	%f78, %f76, %f77, %f75;
	ld.shared.f32 	%f79, [%r8+92];
	ld.shared.f32 	%f80, [%r9+2944];
	fma.rn.f32 	%f81, %f79, %f80, %f78;
	ld.shared.f32 	%f82, [%r8+96];
	ld.shared.f32 	%f83, [%r9+3072];
	fma.rn.f32 	%f84, %f82, %f83, %f81;
	ld.shared.f32 	%f85, [%r8+100];
	ld.shared.f32 	%f86, [%r9+3200];
	fma.rn.f32 	%f87, %f85, %f86, %f84;
	ld.shared.f32 	%f88, [%r8+104];
	ld.shared.f32 	%f89, [%r9+3328];
	fma.rn.f32 	%f90, %f88, %f89, %f87;
	ld.shared.f32 	%f91, [%r8+108];
	ld.shared.f32 	%f92, [%r9+3456];
	fma.rn.f32 	%f93, %f91, %f92, %f90;
	ld.shared.f32 	%f94, [%r8+112];
	ld.shared.f32 	%f95, [%r9+3584];
	fma.rn.f32 	%f96, %f94, %f95, %f93;
	ld.shared.f32 	%f97, [%r8+116];
	ld.shared.f32 	%f98, [%r9+3712];
	fma.rn.f32 	%f99, %f97, %f98, %f96;
	ld.shared.f32 	%f100, [%r8+120];
	ld.shared.f32 	%f101, [%r9+3840];
	fma.rn.f32 	%f102, %f100, %f101, %f99;
	ld.shared.f32 	%f103, [%r8+124];
	ld.shared.f32 	%f104, [%r9+3968];
	fma.rn.f32 	%f109, %f103, %f104, %f102;
	add.s32 	%r39, %r39, 32;
	add.s32 	%r38, %r38, 32;
	add.s32 	%r37, %r37, %r11;
	setp.lt.s32 	%p4, %r39, %r19;
	@%p4 bra 	$L__BB0_2;
$L__BB0_6:
	cvta.to.global.u64 	%rd10, %rd5;
	add.s32 	%r34, %r2, %r4;
	add.s32 	%r35, %r1, %r3;
	mad.lo.s32 	%r36, %r18, %r34, %r35;
	mul.wide.u32 	%rd11, %r36, 4;
	add.s64 	%rd12, %rd10, %rd11;
	ld.global.f32 	%f105, [%rd12];
	mul.f32 	%f106, %f5, %f105;
	fma.rn.f32 	%f107, %f4, %f109, %f106;
	st.global.f32 	[%rd12], %f107;
	ret;
$L__BB0_7:
	mul.wide.u32 	%rd6, %r38, 4;
	add.s64 	%rd7, %rd2, %rd6;
	ld.global.f32 	%f8, [%rd7];
	st.shared.f32 	[%r6], %f8;
	bra.uni 	$L__BB0_3;

}


// ===== COMPILED SASS (sm_100) =====

	.target	sm_100

	.elftype	@"ET_EXEC"


//--------------------- .note.nv.tkinfo           --------------------------
	.section	.note.nv.tkinfo,"",@"SHT_NOTE"
	.sectionflags	@"SHF_NOTE_NV_TKINFO"
	.tkinfo
        /*0018*/ 	.word	0x00000002
        /*0030*/ 	.string	""
        /*0030*/ 	.string	"ptxas"
        /*0030*/ 	.string	"Cuda compilation tools, release 13.0, V13.0.88"
        /*0030*/ 	.string	"Build cuda_13.0.r13.0/compiler.36424714_0"
        /*0030*/ 	.string	"-arch sm_100 -m 64 "



//--------------------- .note.nv.cuinfo           --------------------------
	.section	.note.nv.cuinfo,"",@"SHT_NOTE"
	.sectionflags	@"SHF_NOTE_NV_CUINFO"
        /*0018*/ 	.short	0x0002
        /*001a*/ 	.short	0x0064
        /*001c*/ 	.short	0x0082
	.zero		2


//--------------------- .nv.info                  --------------------------
	.section	.nv.info,"",@"SHT_CUDA_INFO"
	.align	4


	//----- nvinfo : EIATTR_REGCOUNT
	.align		4
        /*0000*/ 	.byte	0x04, 0x2f
        /*0002*/ 	.short	(.L_1 - .L_0)
	.align		4
.L_0:
        /*0004*/ 	.word	index@(_ZN5RGemm12sgemm_kernelILi32ELi32ELi32EEEvPKfS2_Pfiiiff)
        /*0008*/ 	.word	0x00000020


	//----- nvinfo : EIATTR_FRAME_SIZE
	.align		4
.L_1:
        /*000c*/ 	.byte	0x04, 0x11
        /*000e*/ 	.short	(.L_3 - .L_2)
	.align		4
.L_2:
        /*0010*/ 	.word	index@(_ZN5RGemm12sgemm_kernelILi32ELi32ELi32EEEvPKfS2_Pfiiiff)
        /*0014*/ 	.word	0x00000000


	//----- nvinfo : EIATTR_MIN_STACK_SIZE
	.align		4
.L_3:
        /*0018*/ 	.byte	0x04, 0x12
        /*001a*/ 	.short	(.L_5 - .L_4)
	.align		4
.L_4:
        /*001c*/ 	.word	index@(_ZN5RGemm12sgemm_kernelILi32ELi32ELi32EEEvPKfS2_Pfiiiff)
        /*0020*/ 	.word	0x00000000
.L_5:


//--------------------- .nv.compat                --------------------------
	.section	.nv.compat,"",@"SHT_CUDA_COMPAT_INFO"
	.align	4
        /*0000*/ 	.byte	0x02, 0x09, 0x00, 0x00, 0x02, 0x02, 0x01, 0x00, 0x02, 0x05, 0x05, 0x00, 0x03, 0x07, 0x01, 0x01
        /*0010*/ 	.byte	0x02, 0x03, 0x00, 0x00, 0x02, 0x06, 0x01, 0x00, 0x04, 0x0b, 0x08, 0x00, 0x09, 0x00, 0x00, 0x00
        /*0020*/ 	.byte	0x00, 0x00, 0x00, 0x00


//--------------------- .nv.info._ZN5RGemm12sgemm_kernelILi32ELi32ELi32EEEvPKfS2_Pfiiiff --------------------------
	.section	.nv.info._ZN5RGemm12sgemm_kernelILi32ELi32ELi32EEEvPKfS2_Pfiiiff,"",@"SHT_CUDA_INFO"
	.sectionflags	@""
	.align	4


	//----- nvinfo : EIATTR_CUDA_API_VERSION
	.align		4
        /*0000*/ 	.byte	0x04, 0x37
        /*0002*/ 	.short	(.L_7 - .L_6)
.L_6:
        /*0004*/ 	.word	0x00000082


	//----- nvinfo : EIATTR_KPARAM_INFO
	.align		4
.L_7:
        /*0008*/ 	.byte	0x04, 0x17
        /*000a*/ 	.short	(.L_9 - .L_8)
.L_8:
        /*000c*/ 	.word	0x00000000
        /*0010*/ 	.short	0x0007
        /*0012*/ 	.short	0x0028
        /*0014*/ 	.byte	0x00, 0xf0, 0x11, 0x00


	//----- nvinfo : EIATTR_KPARAM_INFO
	.align		4
.L_9:
        /*0018*/ 	.byte	0x04, 0x17
        /*001a*/ 	.short	(.L_11 - .L_10)
.L_10:
        /*001c*/ 	.word	0x00000000
        /*0020*/ 	.short	0x0006
        /*0022*/ 	.short	0x0024
        /*0024*/ 	.byte	0x00, 0xf0, 0x11, 0x00


	//----- nvinfo : EIATTR_KPARAM_INFO
	.align		4
.L_11:
        /*0028*/ 	.byte	0x04, 0x17
        /*002a*/ 	.short	(.L_13 - .L_12)
.L_12:
        /*002c*/ 	.word	0x00000000
        /*0030*/ 	.short	0x0005
        /*0032*/ 	.short	0x0020
        /*0034*/ 	.byte	0x00, 0xf0, 0x11, 0x00


	//----- nvinfo : EIATTR_KPARAM_INFO
	.align		4
.L_13:
        /*0038*/ 	.byte	0x04, 0x17
        /*003a*/ 	.short	(.L_15 - .L_14)
.L_14:
        /*003c*/ 	.word	0x00000000
        /*0040*/ 	.short	0x0004
        /*0042*/ 	.short	0x001c
        /*0044*/ 	.byte	0x00, 0xf0, 0x11, 0x00


	//----- nvinfo : EIATTR_KPARAM_INFO
	.align		4
.L_15:
        /*0048*/ 	.byte	0x04, 0x17
        /*004a*/ 	.short	(.L_17 - .L_16)
.L_16:
        /*004c*/ 	.word	0x00000000
        /*0050*/ 	.short	0x0003
        /*0052*/ 	.short	0x0018
        /*0054*/ 	.byte	0x00, 0xf0, 0x11, 0x00


	//----- nvinfo : EIATTR_KPARAM_INFO
	.align		4
.L_17:
        /*0058*/ 	.byte	0x04, 0x17
        /*005a*/ 	.short	(.L_19 - .L_18)
.L_18:
        /*005c*/ 	.word	0x00000000
        /*0060*/ 	.short	0x0002
        /*0062*/ 	.short	0x0010
        /*0064*/ 	.byte	0x00, 0xf5, 0x21, 0x00


	//----- nvinfo : EIATTR_KPARAM_INFO
	.align		4
.L_19:
        /*0068*/ 	.byte	0x04, 0x17
        /*006a*/ 	.short	(.L_21 - .L_20)
.L_20:
        /*006c*/ 	.word	0x00000000
        /*0070*/ 	.short	0x0001
        /*0072*/ 	.short	0x0008
        /*0074*/ 	.byte	0x00, 0xf5, 0x21, 0x00


	//----- nvinfo : EIATTR_KPARAM_INFO
	.align		4
.L_21:
        /*0078*/ 	.byte	0x04, 0x17
        /*007a*/ 	.short	(.L_23 - .L_22)
.L_22:
        /*007c*/ 	.word	0x00000000
        /*0080*/ 	.short	0x0000
        /*0082*/ 	.short	0x0000
        /*0084*/ 	.byte	0x00, 0xf5, 0x21, 0x00


	//----- nvinfo : EIATTR_SPARSE_MMA_MASK
	.align		4
.L_23:
        /*0088*/ 	.byte	0x03, 0x50
        /*008a*/ 	.short	0x0000


	//----- nvinfo : EIATTR_MAXREG_COUNT
	.align		4
        /*008c*/ 	.byte	0x03, 0x1b
        /*008e*/ 	.short	0x00ff


	//----- nvinfo : EIATTR_NUM_BARRIERS
	.align		4
        /*0090*/ 	.byte	0x02, 0x4c
        /*0092*/ 	.byte	0x01
	.zero		1


	//----- nvinfo : EIATTR_MERCURY_ISA_VERSION
	.align		4
        /*0094*/ 	.byte	0x03, 0x5f
        /*0096*/ 	.short	0x0101


	//----- nvinfo : EIATTR_VRC_CTA_INIT_COUNT
	.align		4
        /*0098*/ 	.byte	0x02, 0x4a
	.zero		1
	.zero		1


	//----- nvinfo : EIATTR_EXIT_INSTR_OFFSETS
	.align		4
        /*009c*/ 	.byte	0x04, 0x1c
        /*009e*/ 	.short	(.L_25 - .L_24)


	//   ....[0]....
.L_24:
        /*00a0*/ 	.word	0x00000850


	//----- nvinfo : EIATTR_CBANK_PARAM_SIZE
	.align		4
.L_25:
        /*00a4*/ 	.byte	0x03, 0x19
        /*00a6*/ 	.short	0x002c


	//----- nvinfo : EIATTR_PARAM_CBANK
	.align		4
        /*00a8*/ 	.byte	0x04, 0x0a
        /*00aa*/ 	.short	(.L_27 - .L_26)
	.align		4
.L_26:
        /*00ac*/ 	.word	index@(.nv.constant0._ZN5RGemm12sgemm_kernelILi32ELi32ELi32EEEvPKfS2_Pfiiiff)
        /*00b0*/ 	.short	0x0380
        /*00b2*/ 	.short	0x002c


	//----- nvinfo : EIATTR_SW_WAR
	.align		4
.L_27:
        /*00b4*/ 	.byte	0x04, 0x36
        /*00b6*/ 	.short	(.L_29 - .L_28)
.L_28:
        /*00b8*/ 	.word	0x00000008
.L_29:


//--------------------- .nv.callgraph             --------------------------
	.section	.nv.callgraph,"",@"SHT_CUDA_CALLGRAPH"
	.align	4
	.sectionentsize	8
	.align		4
        /*0000*/ 	.word	0x00000000
	.align		4
        /*0004*/ 	.word	0xffffffff
	.align		4
        /*0008*/ 	.word	0x00000000
	.align		4
        /*000c*/ 	.word	0xfffffffe
	.align		4
        /*0010*/ 	.word	0x00000000
	.align		4
        /*0014*/ 	.word	0xfffffffd
	.align		4
        /*0018*/ 	.word	0x00000000
	.align		4
        /*001c*/ 	.word	0xfffffffc


//--------------------- .text._ZN5RGemm12sgemm_kernelILi32ELi32ELi32EEEvPKfS2_Pfiiiff --------------------------
	.section	.text._ZN5RGemm12sgemm_kernelILi32ELi32ELi32EEEvPKfS2_Pfiiiff,"ax",@progbits
	.align	128
        .global         _ZN5RGemm12sgemm_kernelILi32ELi32ELi32EEEvPKfS2_Pfiiiff
        .type           _ZN5RGemm12sgemm_kernelILi32ELi32ELi32EEEvPKfS2_Pfiiiff,@function
        .size           _ZN5RGemm12sgemm_kernelILi32ELi32ELi32EEEvPKfS2_Pfiiiff,(.L_x_3 - _ZN5RGemm12sgemm_kernelILi32ELi32ELi32EEEvPKfS2_Pfiiiff)
        .other          _ZN5RGemm12sgemm_kernelILi32ELi32ELi32EEEvPKfS2_Pfiiiff,@"STO_CUDA_ENTRY STV_DEFAULT"
_ZN5RGemm12sgemm_kernelILi32ELi32ELi32EEEvPKfS2_Pfiiiff:
.text._ZN5RGemm12sgemm_kernelILi32ELi32ELi32EEEvPKfS2_Pfiiiff:
[----:B------:R-:W-:Y:S01]  /*0000*/  LDC R1, c[0x0][0x37c] ;  /* 0x0000df00ff017b82 */ /* 0x000fe20000000800 */
[----:B------:R-:W0:Y:S07]  /*0010*/  LDCU UR9, c[0x0][0x3a0] ;  /* 0x00007400ff0977ac */ /* 0x000e2e0008000800 */
[----:B------:R-:W1:Y:S01]  /*0020*/  S2UR UR5, SR_CTAID.X ;  /* 0x00000000000579c3 */ /* 0x000e620000002500 */
[----:B------:R-:W2:Y:S01]  /*0030*/  S2R R0, SR_TID.Y ;  /* 0x0000000000007919 */ /* 0x000ea20000002200 */
[----:B------:R-:W-:Y:S01]  /*0040*/  HFMA2 R23, -RZ, RZ, 0, 0 ;  /* 0x00000000ff177431 */ /* 0x000fe200000001ff */
[----:B------:R-:W1:Y:S01]  /*0050*/  LDCU UR4, c[0x0][0x360] ;  /* 0x00006c00ff0477ac */ /* 0x000e620008000800 */
[----:B------:R-:W3:Y:S01]  /*0060*/  S2R R3, SR_TID.X ;  /* 0x0000000000037919 */ /* 0x000ee20000002100 */
[----:B------:R-:W4:Y:S03]  /*0070*/  LDCU UR7, c[0x0][0x364] ;  /* 0x00006c80ff0777ac */ /* 0x000f260008000800 */
[----:B------:R-:W4:Y:S01]  /*0080*/  S2UR UR6, SR_CTAID.Y ;  /* 0x00000000000679c3 */ /* 0x000f220000002600 */
[----:B------:R-:W2:Y:S07]  /*0090*/  LDCU.64 UR10, c[0x0][0x358] ;  /* 0x00006b00ff0a77ac */ /* 0x000eae0008000a00 */
[----:B------:R-:W2:Y:S01]  /*00a0*/  LDC.64 R18, c[0x0][0x390] ;  /* 0x0000e400ff127b82 */ /* 0x000ea20000000a00 */
[----:B0-----:R-:W-:-:S02]  /*00b0*/  UISETP.GE.AND UP0, UPT, UR9, 0x1, UPT ;  /* 0x000000010900788c */ /* 0x001fc4000bf06270 */
[----:B-1----:R-:W-:Y:S02]  /*00c0*/  UIMAD UR5, UR5, UR4, URZ ;  /* 0x00000004050572a4 */ /* 0x002fe4000f8e02ff */
[----:B----4-:R-:W-:-:S05]  /*00d0*/  UIMAD UR6, UR6, UR7, URZ ;  /* 0x00000007060672a4 */ /* 0x010fca000f8e02ff */
[----:B------:R-:W-:Y:S07]  /*00e0*/  BRA.U !UP0, `(.L_x_0) ;  /* 0x0000000508ac7547 */ /* 0x000fee000b800000 */
[----:B------:R-:W0:Y:S01]  /*00f0*/  S2UR UR8, SR_CgaCtaId ;  /* 0x00000000000879c3 */ /* 0x000e220000008800 */
[----:B------:R-:W1:Y:S01]  /*0100*/  LDCU UR12, c[0x0][0x39c] ;  /* 0x00007380ff0c77ac */ /* 0x000e620008000800 */
[C---:B--2---:R-:W-:Y:S02]  /*0110*/  IADD3 R4, PT, PT, R0.reuse, UR6, RZ ;  /* 0x0000000600047c10 */ /* 0x044fe4000fffe0ff */
[----:B---3--:R-:W-:Y:S01]  /*0120*/  LEA R16, R0, R3, 0x5 ;  /* 0x0000000300107211 */ /* 0x008fe200078e28ff */
[----:B------:R-:W-:Y:S01]  /*0130*/  UMOV UR4, 0x400 ;  /* 0x0000040000047882 */ /* 0x000fe20000000000 */
[C---:B------:R-:W-:Y:S01]  /*0140*/  IADD3 R7, PT, PT, R3.reuse, UR5, RZ ;  /* 0x0000000503077c10 */ /* 0x040fe2000fffe0ff */
[----:B------:R-:W-:Y:S01]  /*0150*/  UIADD3 UR7, UPT, UPT, UR4, 0x1000, URZ ;  /* 0x0000100004077890 */ /* 0x000fe2000fffe0ff */
[----:B------:R-:W2:Y:S01]  /*0160*/  LDC R5, c[0x0][0x39c] ;  /* 0x0000e700ff057b82 */ /* 0x000ea20000000800 */
[----:B------:R-:W-:Y:S01]  /*0170*/  ISETP.GE.U32.AND P0, PT, R3, 0x20, PT ;  /* 0x000000200300780c */ /* 0x000fe20003f06070 */
[----:B------:R-:W-:Y:S01]  /*0180*/  IMAD R4, R4, UR9, R3 ;  /* 0x0000000904047c24 */ /* 0x000fe2000f8e0203 */
[----:B------:R-:W-:Y:S01]  /*0190*/  MOV R23, RZ ;  /* 0x000000ff00177202 */ /* 0x000fe20000000f00 */
[----:B------:R-:W3:Y:S01]  /*01a0*/  LDCU UR13, c[0x0][0x3a0] ;  /* 0x00007400ff0d77ac */ /* 0x000ee20008000800 */
[----:B-1----:R-:W-:Y:S01]  /*01b0*/  IMAD R2, R0, UR12, R7 ;  /* 0x0000000c00027c24 */ /* 0x002fe2000f8e0207 */
[----:B0-----:R-:W-:-:S02]  /*01c0*/  ULEA UR4, UR8, UR4, 0x18 ;  /* 0x0000000408047291 */ /* 0x001fc4000f8ec0ff */
[----:B------:R-:W-:-:S04]  /*01d0*/  ULEA UR7, UR8, UR7, 0x18 ;  /* 0x0000000708077291 */ /* 0x000fc8000f8ec0ff */
[C---:B------:R-:W-:Y:S02]  /*01e0*/  LEA R17, R16.reuse, UR4, 0x2 ;  /* 0x0000000410117c11 */ /* 0x040fe4000f8e10ff */
[----:B------:R-:W-:Y:S02]  /*01f0*/  LEA R16, R16, UR7, 0x2 ;  /* 0x0000000710107c11 */ /* 0x000fe4000f8e10ff */
[----:B------:R-:W-:Y:S02]  /*0200*/  LEA R6, R3, UR7, 0x2 ;  /* 0x0000000703067c11 */ /* 0x000fe4000f8e10ff */
[----:B------:R-:W-:Y:S01]  /*0210*/  LEA R7, R0, UR4, 0x7 ;  /* 0x0000000400077c11 */ /* 0x000fe2000f8e38ff */
[----:B---3--:R-:W-:-:S06]  /*0220*/  UMOV UR4, URZ ;  /* 0x000000ff00047c82 */ /* 0x008fcc0008000000 */
.L_x_1:
[----:B------:R-:W-:Y:S01]  /*0230*/  ISETP.GE.U32.AND P1, PT, R0, 0x20, PT ;  /* 0x000000200000780c */ /* 0x000fe20003f26070 */
[----:B------:R-:W0:-:S12]  /*0240*/  @!P0 LDC.64 R8, c[0x0][0x380] ;  /* 0x0000e000ff088b82 */ /* 0x000e180000000a00 */
[----:B------:R-:W1:Y:S01]  /*0250*/  @!P1 LDC.64 R24, c[0x0][0x388] ;  /* 0x0000e200ff189b82 */ /* 0x000e620000000a00 */
[----:B0-----:R-:W-:-:S05]  /*0260*/  @!P0 IMAD.WIDE.U32 R8, R4, 0x4, R8 ;  /* 0x0000000404088825 */ /* 0x001fca00078e0008 */
[----:B------:R-:W3:Y:S01]  /*0270*/  @!P0 LDG.E R28, desc[UR10][R8.64] ;  /* 0x0000000a081c8981 */ /* 0x000ee2000c1e1900 */
[----:B-1----:R-:W-:-:S06]  /*0280*/  @!P1 IMAD.WIDE.U32 R24, R2, 0x4, R24 ;  /* 0x0000000402189825 */ /* 0x002fcc00078e0018 */
[----:B------:R-:W4:Y:S01]  /*0290*/  @!P1 LDG.E R25, desc[UR10][R24.64] ;  /* 0x0000000a18199981 */ /* 0x000f22000c1e1900 */
[----:B------:R-:W-:-:S04]  /*02a0*/  UIADD3 UR4, UPT, UPT, UR4, 0x20, URZ ;  /* 0x0000002004047890 */ /* 0x000fc8000fffe0ff */
[----:B------:R-:W-:Y:S01]  /*02b0*/  UISETP.GE.AND UP0, UPT, UR4, UR13, UPT ;  /* 0x0000000d0400728c */ /* 0x000fe2000bf06270 */
[----:B------:R-:W-:Y:S02]  /*02c0*/  IADD3 R4, PT, PT, R4, 0x20, RZ ;  /* 0x0000002004047810 */ /* 0x000fe40007ffe0ff */
[----:B--2---:R-:W-:Y:S01]  /*02d0*/  LEA R2, R5, R2, 0x5 ;  /* 0x0000000205027211 */ /* 0x004fe200078e28ff */
[----:B---3--:R-:W-:Y:S04]  /*02e0*/  @!P0 STS [R17], R28 ;  /* 0x0000001c11008388 */ /* 0x008fe80000000800 */
[----:B----4-:R-:W-:Y:S01]  /*02f0*/  @!P1 STS [R16], R25 ;  /* 0x0000001910009388 */ /* 0x010fe20000000800 */
[----:B------:R-:W-:Y:S06]  /*0300*/  BAR.SYNC.DEFER_BLOCKING 0x0 ;  /* 0x0000000000007b1d */ /* 0x000fec0000010000 */
[----:B------:R-:W-:Y:S04]  /*0310*/  LDS R26, [R6] ;  /* 0x00000000061a7984 */ /* 0x000fe80000000800 */
[----:B------:R-:W0:Y:S04]  /*0320*/  LDS.128 R12, [R7] ;  /* 0x00000000070c7984 */ /* 0x000e280000000c00 */
[----:B------:R-:W1:Y:S04]  /*0330*/  LDS R29, [R6+0x80] ;  /* 0x00008000061d7984 */ /* 0x000e680000000800 */
[----:B------:R-:W2:Y:S04]  /*0340*/  LDS R27, [R6+0x100] ;  /* 0x00010000061b7984 */ /* 0x000ea80000000800 */
[----:B------:R-:W3:Y:S04]  /*0350*/  LDS R20, [R6+0x180] ;  /* 0x0001800006147984 */ /* 0x000ee80000000800 */
[----:B------:R-:W-:Y:S04]  /*0360*/  LDS R21, [R6+0x200] ;  /* 0x0002000006157984 */ /* 0x000fe80000000800 */
[----:B------:R-:W4:Y:S04]  /*0370*/  LDS.128 R8, [R7+0x10] ;  /* 0x0000100007087984 */ /* 0x000f280000000c00 */
[----:B------:R-:W5:Y:S04]  /*0380*/  LDS R22, [R6+0x280] ;  /* 0x0002800006167984 */ /* 0x000f680000000800 */
[----:B------:R-:W5:Y:S04]  /*0390*/  LDS R25, [R6+0x300] ;  /* 0x0003000006197984 */ /* 0x000f680000000800 */
[----:B------:R-:W5:Y:S01]  /*03a0*/  LDS R24, [R6+0x380] ;  /* 0x0003800006187984 */ /* 0x000f620000000800 */
[----:B0-----:R-:W-:-:S03]  /*03b0*/  FFMA R12, R12, R26, R23 ;  /* 0x0000001a0c0c7223 */ /* 0x001fc60000000017 */
[----:B------:R-:W-:Y:S01]  /*03c0*/  LDS R23, [R6+0x400] ;  /* 0x0004000006177984 */ /* 0x000fe20000000800 */
[----:B-1----:R-:W-:-:S03]  /*03d0*/  FFMA R12, R29, R13, R12 ;  /* 0x0000000d1d0c7223 */ /* 0x002fc6000000000c */
[----:B------:R-:W-:Y:S01]  /*03e0*/  LDS R26, [R6+0x580] ;  /* 0x00058000061a7984 */ /* 0x000fe20000000800 */
[----:B--2---:R-:W-:-:S04]  /*03f0*/  FFMA R27, R27, R14, R12 ;  /* 0x0000000e1b1b7223 */ /* 0x004fc8000000000c */
[----:B---3--:R-:W-:Y:S02]  /*0400*/  FFMA R27, R20, R15, R27 ;  /* 0x0000000f141b7223 */ /* 0x008fe4000000001b */
[----:B------:R-:W0:Y:S04]  /*0410*/  LDS.128 R12, [R7+0x20] ;  /* 0x00002000070c7984 */ /* 0x000e280000000c00 */
[----:B------:R-:W1:Y:S01]  /*0420*/  LDS R20, [R6+0x480] ;  /* 0x0004800006147984 */ /* 0x000e620000000800 */
[----:B----4-:R-:W-:-:S03]  /*0430*/  FFMA R27, R8, R21, R27 ;  /* 0x00000015081b7223 */ /* 0x010fc6000000001b */
[----:B------:R-:W2:Y:S01]  /*0440*/  LDS R21, [R6+0x500] ;  /* 0x0005000006157984 */ /* 0x000ea20000000800 */
[----:B-----5:R-:W-:-:S04]  /*0450*/  FFMA R22, R22, R9, R27 ;  /* 0x0000000916167223 */ /* 0x020fc8000000001b */
[----:B------:R-:W-:Y:S02]  /*0460*/  FFMA R25, R25, R10, R22 ;  /* 0x0000000a19197223 */ /* 0x000fe40000000016 */
[----:B------:R-:W-:Y:S02]  /*0470*/  LDS R22, [R6+0x680] ;  /* 0x0006800006167984 */ /* 0x000fe40000000800 */
[----:B------:R-:W-:Y:S02]  /*0480*/  FFMA R27, R24, R11, R25 ;  /* 0x0000000b181b7223 */ /* 0x000fe40000000019 */
[----:B------:R-:W-:Y:S04]  /*0490*/  LDS R25, [R6+0x600] ;  /* 0x0006000006197984 */ /* 0x000fe80000000800 */
[----:B------:R-:W3:Y:S04]  /*04a0*/  LDS.128 R8, [R7+0x30] ;  /* 0x0000300007087984 */ /* 0x000ee80000000c00 */
[----:B------:R-:W-:Y:S01]  /*04b0*/  LDS R24, [R6+0x780] ;  /* 0x0007800006187984 */ /* 0x000fe20000000800 */
[----:B0-----:R-:W-:-:S03]  /*04c0*/  FFMA R27, R12, R23, R27 ;  /* 0x000000170c1b7223 */ /* 0x001fc6000000001b */
[----:B------:R-:W0:Y:S01]  /*04d0*/  LDS R23, [R6+0x700] ;  /* 0x0007000006177984 */ /* 0x000e220000000800 */
[----:B-1----:R-:W-:-:S04]  /*04e0*/  FFMA R20, R20, R13, R27 ;  /* 0x0000000d14147223 */ /* 0x002fc8000000001b */
[----:B--2---:R-:W-:Y:S02]  /*04f0*/  FFMA R21, R21, R14, R20 ;  /* 0x0000000e15157223 */ /* 0x004fe40000000014 */
[----:B------:R-:W-:Y:S02]  /*0500*/  LDS R20, [R6+0x880] ;  /* 0x0008800006147984 */ /* 0x000fe40000000800 */
[----:B------:R-:W-:Y:S02]  /*0510*/  FFMA R27, R26, R15, R21 ;  /* 0x0000000f1a1b7223 */ /* 0x000fe40000000015 */
[----:B------:R-:W-:Y:S04]  /*0520*/  LDS R21, [R6+0x800] ;  /* 0x0008000006157984 */ /* 0x000fe80000000800 */
[----:B------:R-:W1:Y:S04]  /*0530*/  LDS.128 R12, [R7+0x40] ;  /* 0x00004000070c7984 */ /* 0x000e680000000c00 */
[----:B------:R-:W-:Y:S01]  /*0540*/  LDS R26, [R6+0x980] ;  /* 0x00098000061a7984 */ /* 0x000fe20000000800 */
[----:B---3--:R-:W-:-:S03]  /*0550*/  FFMA R27, R8, R25, R27 ;  /* 0x00000019081b7223 */ /* 0x008fc6000000001b */
[----:B------:R-:W2:Y:S01]  /*0560*/  LDS R25, [R6+0x900] ;  /* 0x0009000006197984 */ /* 0x000ea20000000800 */
[----:B------:R-:W-:-:S04]  /*0570*/  FFMA R22, R22, R9, R27 ;  /* 0x0000000916167223 */ /* 0x000fc8000000001b */
[----:B0-----:R-:W-:Y:S02]  /*0580*/  FFMA R23, R23, R10, R22 ;  /* 0x0000000a17177223 */ /* 0x001fe40000000016 */
[----:B------:R-:W-:Y:S02]  /*0590*/  LDS R22, [R6+0xa80] ;  /* 0x000a800006167984 */ /* 0x000fe40000000800 */
[----:B------:R-:W-:Y:S02]  /*05a0*/  FFMA R27, R24, R11, R23 ;  /* 0x0000000b181b7223 */ /* 0x000fe40000000017 */
[----:B------:R-:W-:Y:S04]  /*05b0*/  LDS R23, [R6+0xa00] ;  /* 0x000a000006177984 */ /* 0x000fe80000000800 */
[----:B------:R-:W0:Y:S04]  /*05c0*/  LDS.128 R8, [R7+0x50] ;  /* 0x0000500007087984 */ /* 0x000e280000000c00 */
[----:B------:R-:W-:Y:S01]  /*05d0*/  LDS R24, [R6+0xc80] ;  /* 0x000c800006187984 */ /* 0x000fe20000000800 */
[----:B-1----:R-:W-:-:S03]  /*05e0*/  FFMA R27, R12, R21, R27 ;  /* 0x000000150c1b7223 */ /* 0x002fc6000000001b */
[----:B------:R-:W1:Y:S01]  /*05f0*/  LDS R21, [R6+0xb00] ;  /* 0x000b000006157984 */ /* 0x000e620000000800 */
[----:B------:R-:W-:-:S03]  /*0600*/  FFMA R12, R20, R13, R27 ;  /* 0x0000000d140c7223 */ /* 0x000fc6000000001b */
[----:B------:R-:W3:Y:S01]  /*0610*/  LDS R20, [R6+0xb80] ;  /* 0x000b800006147984 */ /* 0x000ee20000000800 */
[----:B--2---:R-:W-:-:S04]  /*0620*/  FFMA R25, R25, R14, R12 ;  /* 0x0000000e19197223 */ /* 0x004fc8000000000c */
[----:B------:R-:W-:Y:S02]  /*0630*/  FFMA R27, R26, R15, R25 ;  /* 0x0000000f1a1b7223 */ /* 0x000fe40000000019 */
[----:B------:R-:W-:Y:S04]  /*0640*/  LDS R25, [R6+0xc00] ;  /* 0x000c000006197984 */ /* 0x000fe80000000800 */
[----:B------:R-:W2:Y:S01]  /*0650*/  LDS.128 R12, [R7+0x60] ;  /* 0x00006000070c7984 */ /* 0x000ea20000000c00 */
[----:B0-----:R-:W-:-:S04]  /*0660*/  FFMA R23, R8, R23, R27 ;  /* 0x0000001708177223 */ /* 0x001fc8000000001b */
[----:B------:R-:W-:Y:S02]  /*0670*/  FFMA R22, R22, R9, R23 ;  /* 0x0000000916167223 */ /* 0x000fe40000000017 */
[----:B------:R-:W0:Y:S02]  /*0680*/  LDS R23, [R6+0xd00] ;  /* 0x000d000006177984 */ /* 0x000e240000000800 */
[----:B-1----:R-:W-:Y:S02]  /*0690*/  FFMA R21, R21, R10, R22 ;  /* 0x0000000a15157223 */ /* 0x002fe40000000016 */
[----:B------:R-:W1:Y:S02]  /*06a0*/  LDS R22, [R6+0xd80] ;  /* 0x000d800006167984 */ /* 0x000e640000000800 */
[----:B---3--:R-:W-:Y:S02]  /*06b0*/  FFMA R27, R20, R11, R21 ;  /* 0x0000000b141b7223 */ /* 0x008fe40000000015 */
[----:B------:R-:W-:Y:S04]  /*06c0*/  LDS R21, [R6+0xe00] ;  /* 0x000e000006157984 */ /* 0x000fe80000000800 */
[----:B------:R-:W3:Y:S04]  /*06d0*/  LDS.128 R8, [R7+0x70] ;  /* 0x0000700007087984 */ /* 0x000ee80000000c00 */
[----:B------:R-:W4:Y:S01]  /*06e0*/  LDS R20, [R6+0xe80] ;  /* 0x000e800006147984 */ /* 0x000f220000000800 */
[----:B--2---:R-:W-:-:S03]  /*06f0*/  FFMA R27, R12, R25, R27 ;  /* 0x000000190c1b7223 */ /* 0x004fc6000000001b */
[----:B------:R-:W2:Y:S04]  /*0700*/  LDS R25, [R6+0xf00] ;  /* 0x000f000006197984 */ /* 0x000ea80000000800 */
[----:B------:R-:W5:Y:S01]  /*0710*/  LDS R12, [R6+0xf80] ;  /* 0x000f8000060c7984 */ /* 0x000f620000000800 */
[----:B------:R-:W-:-:S04]  /*0720*/  FFMA R24, R24, R13, R27 ;  /* 0x0000000d18187223 */ /* 0x000fc8000000001b */
[----:B0-----:R-:W-:-:S04]  /*0730*/  FFMA R23, R23, R14, R24 ;  /* 0x0000000e17177223 */ /* 0x001fc80000000018 */
[----:B-1----:R-:W-:-:S04]  /*0740*/  FFMA R15, R22, R15, R23 ;  /* 0x0000000f160f7223 */ /* 0x002fc80000000017 */
[----:B---3--:R-:W-:-:S04]  /*0750*/  FFMA R15, R8, R21, R15 ;  /* 0x00000015080f7223 */ /* 0x008fc8000000000f */
[----:B----4-:R-:W-:-:S04]  /*0760*/  FFMA R20, R20, R9, R15 ;  /* 0x0000000914147223 */ /* 0x010fc8000000000f */
[----:B--2---:R-:W-:-:S04]  /*0770*/  FFMA R25, R25, R10, R20 ;  /* 0x0000000a19197223 */ /* 0x004fc80000000014 */
[----:B-----5:R-:W-:Y:S01]  /*0780*/  FFMA R23, R12, R11, R25 ;  /* 0x0000000b0c177223 */ /* 0x020fe20000000019 */
[----:B------:R-:W-:Y:S06]  /*0790*/  BRA.U !UP0, `(.L_x_1) ;  /* 0xfffffff908a47547 */ /* 0x000fec000b83ffff */
.L_x_0:
[----:B------:R-:W0:Y:S01]  /*07a0*/  LDCU UR4, c[0x0][0x39c] ;  /* 0x00007380ff0477ac */ /* 0x000e220008000800 */
[----:B--2---:R-:W-:Y:S02]  /*07b0*/  IADD3 R0, PT, PT, R0, UR6, RZ ;  /* 0x0000000600007c10 */ /* 0x004fe4000fffe0ff */
[----:B---3--:R-:W-:Y:S01]  /*07c0*/  IADD3 R3, PT, PT, R3, UR5, RZ ;  /* 0x0000000503037c10 */ /* 0x008fe2000fffe0ff */
[----:B------:R-:W1:Y:S04]  /*07d0*/  LDCU UR5, c[0x0][0x3a4] ;  /* 0x00007480ff0577ac */ /* 0x000e680008000800 */
[----:B0-----:R-:W-:Y:S01]  /*07e0*/  IMAD R3, R0, UR4, R3 ;  /* 0x0000000400037c24 */ /* 0x001fe2000f8e0203 */
[----:B------:R-:W0:Y:S03]  /*07f0*/  LDCU UR4, c[0x0][0x3a8] ;  /* 0x00007500ff0477ac */ /* 0x000e260008000800 */
[----:B------:R-:W-:-:S05]  /*0800*/  IMAD.WIDE.U32 R18, R3, 0x4, R18 ;  /* 0x0000000403127825 */ /* 0x000fca00078e0012 */
[----:B------:R-:W0:Y:S02]  /*0810*/  LDG.E R0, desc[UR10][R18.64] ;  /* 0x0000000a12007981 */ /* 0x000e24000c1e1900 */
[----:B0-----:R-:W-:-:S04]  /*0820*/  FMUL R0, R0, UR4 ;  /* 0x0000000400007c20 */ /* 0x001fc80008400000 */
[----:B-1----:R-:W-:-:S05]  /*0830*/  FFMA R23, R23, UR5, R0 ;  /* 0x0000000517177c23 */ /* 0x002fca0008000000 */
[----:B------:R-:W-:Y:S01]  /*0840*/  STG.E desc[UR10][R18.64], R23 ;  /* 0x0000001712007986 */ /* 0x000fe2000c10190a */
[----:B------:R-:W-:Y:S05]  /*0850*/  EXIT ;  /* 0x000000000000794d */ /* 0x000fea0003800000 */
.L_x_2:
[----:B------:R-:W-:-:S00]  /*0860*/  BRA `(.L_x_2) ;  /* 0xfffffffc00fc7947 */ /* 0x000fc0000383ffff */
[----:B------:R-:W-:-:S00]  /*0870*/  NOP ;  /* 0x0000000000007918 */ /* 0x000fc00000000000 */
        /* <DEDUP_REMOVED lines=8> */
.L_x_3:


//--------------------- .nv.shared._ZN5RGemm12sgemm_kernelILi32ELi32ELi32EEEvPKfS2_Pfiiiff --------------------------
	.section	.nv.shared._ZN5RGemm12sgemm_kernelILi32ELi32ELi32EEEvPKfS2_Pfiiiff,"aw",@nobits
	.sectionflags	@""
	.align	4
.nv.shared._ZN5RGemm12sgemm_kernelILi32ELi32ELi32EEEvPKfS2_Pfiiiff:
	.zero		9216


//--------------------- .nv.shared.reserved.0     --------------------------
	.section	.nv.shared.reserved.0,"aw",@nobits
	.weak		__nv_reservedSMEM_offset_0_alias
	.size		__nv_reservedSMEM_offset_0_alias, 0, 64
	.other		__nv_reservedSMEM_offset_0_alias,@"STO_CUDA_RESERVED_SHARED STV_DEFAULT"
__nv_reservedSMEM_offset_0_alias:
	.zero		0
	.zero		64


//--------------------- .nv.constant0._ZN5RGemm12sgemm_kernelILi32ELi32ELi32EEEvPKfS2_Pfiiiff --------------------------
	.section	.nv.constant0._ZN5RGemm12sgemm_kernelILi32ELi32ELi32EEEvPKfS2_Pfiiiff,"a",@progbits
	.sectionflags	@""
	.align	4
.nv.constant0._ZN5RGemm12sgemm_kernelILi32ELi32ELi32EEEvPKfS2_Pfiiiff:
	.zero		940


//--------------------- SYMBOLS --------------------------

	.type		.nv.reservedSmem.offset0,@object
	.size		.nv.reservedSmem.offset0,0x4
	.type		.nv.reservedSmem.cap,@object
	.size		.nv.reservedSmem.cap,0x4
